	.headerflags	@"EF_CUDA_TEXMODE_UNIFIED EF_CUDA_64BIT_ADDRESS EF_CUDA_ACCELERATORS EF_CUDA_SM90 EF_CUDA_VIRTUAL_SM(EF_CUDA_SM90)"
	.elftype	@"ET_EXEC"


//--------------------- .nv.info                  --------------------------
	.section	.nv.info,"",@"SHT_CUDA_INFO"
	.align	4


	//----- nvinfo : EIATTR_REGCOUNT
	.align		4
        /*0000*/ 	.byte	0x04, 0x2f
        /*0002*/ 	.short	(.L_1 - .L_0)
	.align		4
.L_0:
        /*0004*/ 	.word	index@(triton_poi_fused_convolution_15)
        /*0008*/ 	.word	0x0000000c


	//----- nvinfo : EIATTR_MIN_STACK_SIZE
	.align		4
.L_1:
        /*000c*/ 	.byte	0x04, 0x12
        /*000e*/ 	.short	(.L_3 - .L_2)
	.align		4
.L_2:
        /*0010*/ 	.word	index@(triton_poi_fused_convolution_15)
        /*0014*/ 	.word	0x00000000


	//----- nvinfo : EIATTR_FRAME_SIZE
	.align		4
.L_3:
        /*0018*/ 	.byte	0x04, 0x11
        /*001a*/ 	.short	(.L_5 - .L_4)
	.align		4
.L_4:
        /*001c*/ 	.word	index@(triton_poi_fused_convolution_15)
        /*0020*/ 	.word	0x00000000


	//----- nvinfo : EIATTR_MIN_STACK_SIZE
	.align		4
.L_5:
        /*0024*/ 	.byte	0x04, 0x12
        /*0026*/ 	.short	(.L_7 - .L_6)
	.align		4
.L_6:
        /*0028*/ 	.word	index@(triton_poi_fused_convolution_15)
        /*002c*/ 	.word	0x00000000
.L_7:


//--------------------- .nv.info.triton_poi_fused_convolution_15 --------------------------
	.section	.nv.info.triton_poi_fused_convolution_15,"",@"SHT_CUDA_INFO"
	.sectionflags	@""
	.align	4


	//----- nvinfo : EIATTR_CUDA_API_VERSION
	.align		4
        /*0000*/ 	.byte	0x04, 0x37
        /*0002*/ 	.short	(.L_9 - .L_8)
.L_8:
        /*0004*/ 	.word	0x0000007c


	//----- nvinfo : EIATTR_KPARAM_INFO
	.align		4
.L_9:
        /*0008*/ 	.byte	0x04, 0x17
        /*000a*/ 	.short	(.L_11 - .L_10)
.L_10:
        /*000c*/ 	.word	0x00000000
        /*0010*/ 	.short	0x0002
        /*0012*/ 	.short	0x0010
        /*0014*/ 	.byte	0x00, 0xf0, 0x11, 0x00


	//----- nvinfo : EIATTR_KPARAM_INFO
	.align		4
.L_11:
        /*0018*/ 	.byte	0x04, 0x17
        /*001a*/ 	.short	(.L_13 - .L_12)
.L_12:
        /*001c*/ 	.word	0x00000000
        /*0020*/ 	.short	0x0001
        /*0022*/ 	.short	0x0008
        /*0024*/ 	.byte	0x00, 0xf4, 0x21, 0x00


	//----- nvinfo : EIATTR_KPARAM_INFO
	.align		4
.L_13:
        /*0028*/ 	.byte	0x04, 0x17
        /*002a*/ 	.short	(.L_15 - .L_14)
.L_14:
        /*002c*/ 	.word	0x00000000
        /*0030*/ 	.short	0x0000
        /*0032*/ 	.short	0x0000
        /*0034*/ 	.byte	0x00, 0xf4, 0x21, 0x00


	//----- nvinfo : EIATTR_SPARSE_MMA_MASK
	.align		4
.L_15:
        /*0038*/ 	.byte	0x03, 0x50
        /*003a*/ 	.short	0x0000


	//----- nvinfo : EIATTR_MAXREG_COUNT
	.align		4
        /*003c*/ 	.byte	0x03, 0x1b
        /*003e*/ 	.short	0x00ff


	//----- nvinfo : EIATTR_EXIT_INSTR_OFFSETS
	.align		4
        /*0040*/ 	.byte	0x04, 0x1c
        /*0042*/ 	.short	(.L_17 - .L_16)


	//   ....[0]....
.L_16:
        /*0044*/ 	.word	0x00000180


	//----- nvinfo : EIATTR_REQNTID
	.align		4
.L_17:
        /*0048*/ 	.byte	0x04, 0x10
        /*004a*/ 	.short	(.L_19 - .L_18)
.L_18:
        /*004c*/ 	.word	0x00000080
        /*0050*/ 	.word	0x00000001
        /*0054*/ 	.word	0x00000001


	//----- nvinfo : EIATTR_CBANK_PARAM_SIZE
	.align		4
.L_19:
        /*0058*/ 	.byte	0x03, 0x19
        /*005a*/ 	.short	0x0014


	//----- nvinfo : EIATTR_PARAM_CBANK
	.align		4
        /*005c*/ 	.byte	0x04, 0x0a
        /*005e*/ 	.short	(.L_21 - .L_20)
	.align		4
.L_20:
        /*0060*/ 	.word	index@(.nv.constant0.triton_poi_fused_convolution_15)
        /*0064*/ 	.short	0x0210
        /*0066*/ 	.short	0x0014


	//----- nvinfo : EIATTR_SW_WAR
	.align		4
.L_21:
        /*0068*/ 	.byte	0x04, 0x36
        /*006a*/ 	.short	(.L_23 - .L_22)
.L_22:
        /*006c*/ 	.word	0x00000008
.L_23:


//--------------------- .nv.callgraph             --------------------------
	.section	.nv.callgraph,"",@"SHT_CUDA_CALLGRAPH"
	.align	4
	.sectionentsize	8
	.align		4
        /*0000*/ 	.word	0x00000000
	.align		4
        /*0004*/ 	.word	0xffffffff
	.align		4
        /*0008*/ 	.word	0x00000000
	.align		4
        /*000c*/ 	.word	0xfffffffe
	.align		4
        /*0010*/ 	.word	0x00000000
	.align		4
        /*0014*/ 	.word	0xfffffffd
	.align		4
        /*0018*/ 	.word	0x00000000
	.align		4
        /*001c*/ 	.word	0xfffffffc


//--------------------- .text.triton_poi_fused_convolution_15 --------------------------
	.section	.text.triton_poi_fused_convolution_15,"ax",@progbits
	.align	128
        .global         triton_poi_fused_convolution_15
        .type           triton_poi_fused_convolution_15,@function
        .size           triton_poi_fused_convolution_15,(.L_x_1 - triton_poi_fused_convolution_15)
        .other          triton_poi_fused_convolution_15,@"STO_CUDA_ENTRY STV_DEFAULT"
triton_poi_fused_convolution_15:
.text.triton_poi_fused_convolution_15:
[----:B------:R-:W-:Y:S01]  /*0000*/  LDC R1, c[0x0][0x28] ;  /* 0x00000a00ff017b82 */ /* 0x000fe20000000800 */
[----:B------:R-:W1:Y:S07]  /*0010*/  S2R R0, SR_TID.X ;  /* 0x0000000000007919 */ /* 0x000e6e0000002100 */
[----:B------:R-:W2:Y:S01]  /*0020*/  LDC.64 R4, c[0x0][0x218] ;  /* 0x00008600ff047b82 */ /* 0x000ea20000000a00 */
[----:B------:R-:W-:Y:S01]  /*0030*/  ULDC.64 UR4, c[0x0][0x208] ;  /* 0x0000820000047ab9 */ /* 0x000fe20000000a00 */
[----:B------:R-:W3:Y:S06]  /*0040*/  S2R R7, SR_CTAID.X ;  /* 0x0000000000077919 */ /* 0x000eec0000002500 */
[----:B------:R-:W4:Y:S01]  /*0050*/  LDC.64 R2, c[0x0][0x210] ;  /* 0x00008400ff027b82 */ /* 0x000f220000000a00 */
[----:B-1----:R-:W-:Y:S01]  /*0060*/  IMAD.SHL.U32 R0, R0, 0x2, RZ ;  /* 0x0000000200007824 */ /* 0x002fe200078e00ff */
[----:B---3--:R-:W-:-:S04]  /*0070*/  SHF.R.S32.HI R6, RZ, 0x17, R7 ;  /* 0x00000017ff067819 */ /* 0x008fc80000011407 */
[----:B------:R-:W-:Y:S02]  /*0080*/  LOP3.LUT R0, R0, 0xfe, RZ, 0xc0, !PT ;  /* 0x000000fe00007812 */ /* 0x000fe400078ec0ff */
[----:B------:R-:W-:-:S03]  /*0090*/  SGXT R6, R6, 0x1 ;  /* 0x000000010606781a */ /* 0x000fc60000000200 */
[----:B------:R-:W-:-:S04]  /*00a0*/  IMAD R7, R7, 0x100, R0 ;  /* 0x0000010007077824 */ /* 0x000fc800078e0200 */
[----:B----4-:R-:W-:Y:S01]  /*00b0*/  IMAD.WIDE R2, R7, 0x4, R2 ;  /* 0x0000000407027825 */ /* 0x010fe200078e0202 */
[----:B------:R-:W-:-:S04]  /*00c0*/  LEA.HI R6, R6, R7, RZ, 0x4 ;  /* 0x0000000706067211 */ /* 0x000fc800078f20ff */
[--C-:B------:R-:W-:Y:S02]  /*00d0*/  SHF.R.S32.HI R0, RZ, 0x4, R6.reuse ;  /* 0x00000004ff007819 */ /* 0x100fe40000011406 */
[----:B------:R-:W-:Y:S02]  /*00e0*/  SHF.R.S32.HI R9, RZ, 0x1f, R6 ;  /* 0x0000001fff097819 */ /* 0x000fe40000011406 */
[----:B------:R-:W3:Y:S02]  /*00f0*/  LDG.E.64 R6, desc[UR4][R2.64] ;  /* 0x0000000402067981 */ /* 0x000ee4000c1e1b00 */
[----:B------:R-:W-:-:S04]  /*0100*/  LEA.HI R9, R9, R0, RZ, 0x8 ;  /* 0x0000000009097211 */ /* 0x000fc800078f40ff */
[----:B------:R-:W-:-:S05]  /*0110*/  LOP3.LUT R9, R9, 0xffffff00, RZ, 0xc0, !PT ;  /* 0xffffff0009097812 */ /* 0x000fca00078ec0ff */
[----:B------:R-:W-:-:S04]  /*0120*/  IMAD.IADD R9, R0, 0x1, -R9 ;  /* 0x0000000100097824 */ /* 0x000fc800078e0a09 */
[----:B--2---:R-:W-:-:S06]  /*0130*/  IMAD.WIDE R4, R9, 0x4, R4 ;  /* 0x0000000409047825 */ /* 0x004fcc00078e0204 */
[----:B------:R-:W3:Y:S02]  /*0140*/  LDG.E.EL R4, desc[UR4][R4.64] ;  /* 0x0000000404047981 */ /* 0x000ee4000c2e1900 */
[--C-:B---3--:R-:W-:Y:S01]  /*0150*/  FADD R6, R6, R4.reuse ;  /* 0x0000000406067221 */ /* 0x108fe20000000000 */
[----:B------:R-:W-:-:S05]  /*0160*/  FADD R7, R7, R4 ;  /* 0x0000000407077221 */ /* 0x000fca0000000000 */
[----:B------:R-:W-:Y:S01]  /*0170*/  STG.E.64 desc[UR4][R2.64], R6 ;  /* 0x0000000602007986 */ /* 0x000fe2000c101b04 */
[----:B------:R-:W-:Y:S05]  /*0180*/  EXIT ;  /* 0x000000000000794d */ /* 0x000fea0003800000 */
.L_x_0:
[----:B------:R-:W-:-:S00]  /*0190*/  BRA `(.L_x_0) ;  /* 0xfffffffc00fc7947 */ /* 0x000fc0000383ffff */
[----:B------:R-:W-:-:S00]  /*01a0*/  NOP ;  /* 0x0000000000007918 */ /* 0x000fc00000000000 */
        /* <DEDUP_REMOVED lines=13> */
.L_x_1:


//--------------------- .nv.constant0.triton_poi_fused_convolution_15 --------------------------
	.section	.nv.constant0.triton_poi_fused_convolution_15,"a",@progbits
	.sectionflags	@""
	.align	4
.nv.constant0.triton_poi_fused_convolution_15:
	.zero		548
